//
// Generated by NVIDIA NVVM Compiler
//
// Compiler Build ID: CL-36424714
// Cuda compilation tools, release 13.0, V13.0.88
// Based on NVVM 20.0.0
//

.version 9.0
.target sm_100
.address_size 64

	// .globl	_Z9calculatePi

.visible .entry _Z9calculatePi(
	.param .u64 .ptr .align 1 _Z9calculatePi_param_0
)
{
	.reg .b32 	%r<7>;
	.reg .b64 	%rd<5>;

	ld.param.u64 	%rd1, [_Z9calculatePi_param_0];
	cvta.to.global.u64 	%rd2, %rd1;
	mov.u32 	%r1, %ctaid.x;
	mov.u32 	%r2, %ntid.x;
	mov.u32 	%r3, %tid.x;
	mad.lo.s32 	%r4, %r1, %r2, %r3;
	mul.wide.s32 	%rd3, %r4, 4;
	add.s64 	%rd4, %rd2, %rd3;
	ld.global.u32 	%r5, [%rd4];
	shl.b32 	%r6, %r5, 1;
	st.global.u32 	[%rd4], %r6;
	bar.sync 	0;
	ret;

}
	// .globl	_Z8compute1Pi
.visible .entry _Z8compute1Pi(
	.param .u64 .ptr .align 1 _Z8compute1Pi_param_0
)
{
	.reg .b32 	%r<7>;
	.reg .b64 	%rd<5>;

	ld.param.u64 	%rd1, [_Z8compute1Pi_param_0];
	cvta.to.global.u64 	%rd2, %rd1;
	mov.u32 	%r1, %ctaid.x;
	mov.u32 	%r2, %ntid.x;
	mov.u32 	%r3, %tid.x;
	mad.lo.s32 	%r4, %r1, %r2, %r3;
	mul.wide.s32 	%rd3, %r4, 4;
	add.s64 	%rd4, %rd2, %rd3;
	ld.global.u32 	%r5, [%rd4];
	shl.b32 	%r6, %r5, 1;
	st.global.u32 	[%rd4], %r6;
	bar.sync 	0;
	ret;

}
	// .globl	_Z8compute2Pi
.visible .entry _Z8compute2Pi(
	.param .u64 .ptr .align 1 _Z8compute2Pi_param_0
)
{
	.reg .b32 	%r<7>;
	.reg .b64 	%rd<5>;

	ld.param.u64 	%rd1, [_Z8compute2Pi_param_0];
	cvta.to.global.u64 	%rd2, %rd1;
	mov.u32 	%r1, %ctaid.x;
	mov.u32 	%r2, %ntid.x;
	mov.u32 	%r3, %tid.x;
	mad.lo.s32 	%r4, %r1, %r2, %r3;
	mul.wide.s32 	%rd3, %r4, 4;
	add.s64 	%rd4, %rd2, %rd3;
	ld.global.u32 	%r5, [%rd4];
	mul.lo.s32 	%r6, %r5, 10;
	st.global.u32 	[%rd4], %r6;
	bar.sync 	0;
	ret;

}


// ===== COMPILED SASS (sm_100) =====

	.target	sm_100

	.elftype	@"ET_EXEC"


//--------------------- .note.nv.tkinfo           --------------------------
	.section	.note.nv.tkinfo,"",@"SHT_NOTE"
	.sectionflags	@"SHF_NOTE_NV_TKINFO"
	.tkinfo
        /*0018*/ 	.word	0x00000002
        /*0030*/ 	.string	""
        /*0030*/ 	.string	"ptxas"
        /*0030*/ 	.string	"Cuda compilation tools, release 13.0, V13.0.88"
        /*0030*/ 	.string	"Build cuda_13.0.r13.0/compiler.36424714_0"
        /*0030*/ 	.string	"-arch sm_100 -m 64 "



//--------------------- .note.nv.cuinfo           --------------------------
	.section	.note.nv.cuinfo,"",@"SHT_NOTE"
	.sectionflags	@"SHF_NOTE_NV_CUINFO"
        /*0018*/ 	.short	0x0002
        /*001a*/ 	.short	0x0064
        /*001c*/ 	.short	0x0082
	.zero		2


//--------------------- .nv.info                  --------------------------
	.section	.nv.info,"",@"SHT_CUDA_INFO"
	.align	4


	//----- nvinfo : EIATTR_REGCOUNT
	.align		4
        /*0000*/ 	.byte	0x04, 0x2f
        /*0002*/ 	.short	(.L_1 - .L_0)
	.align		4
.L_0:
        /*0004*/ 	.word	index@(_Z9calculatePi)
        /*0008*/ 	.word	0x00000008


	//----- nvinfo : EIATTR_FRAME_SIZE
	.align		4
.L_1:
        /*000c*/ 	.byte	0x04, 0x11
        /*000e*/ 	.short	(.L_3 - .L_2)
	.align		4
.L_2:
        /*0010*/ 	.word	index@(_Z9calculatePi)
        /*0014*/ 	.word	0x00000000


	//----- nvinfo : EIATTR_REGCOUNT
	.align		4
.L_3:
        /*0018*/ 	.byte	0x04, 0x2f
        /*001a*/ 	.short	(.L_5 - .L_4)
	.align		4
.L_4:
        /*001c*/ 	.word	index@(_Z8compute1Pi)
        /*0020*/ 	.word	0x00000008


	//----- nvinfo : EIATTR_FRAME_SIZE
	.align		4
.L_5:
        /*0024*/ 	.byte	0x04, 0x11
        /*0026*/ 	.short	(.L_7 - .L_6)
	.align		4
.L_6:
        /*0028*/ 	.word	index@(_Z8compute1Pi)
        /*002c*/ 	.word	0x00000000


	//----- nvinfo : EIATTR_REGCOUNT
	.align		4
.L_7:
        /*0030*/ 	.byte	0x04, 0x2f
        /*0032*/ 	.short	(.L_9 - .L_8)
	.align		4
.L_8:
        /*0034*/ 	.word	index@(_Z8compute2Pi)
        /*0038*/ 	.word	0x00000008


	//----- nvinfo : EIATTR_FRAME_SIZE
	.align		4
.L_9:
        /*003c*/ 	.byte	0x04, 0x11
        /*003e*/ 	.short	(.L_11 - .L_10)
	.align		4
.L_10:
        /*0040*/ 	.word	index@(_Z8compute2Pi)
        /*0044*/ 	.word	0x00000000


	//----- nvinfo : EIATTR_MIN_STACK_SIZE
	.align		4
.L_11:
        /*0048*/ 	.byte	0x04, 0x12
        /*004a*/ 	.short	(.L_13 - .L_12)
	.align		4
.L_12:
        /*004c*/ 	.word	index@(_Z8compute2Pi)
        /*0050*/ 	.word	0x00000000


	//----- nvinfo : EIATTR_MIN_STACK_SIZE
	.align		4
.L_13:
        /*0054*/ 	.byte	0x04, 0x12
        /*0056*/ 	.short	(.L_15 - .L_14)
	.align		4
.L_14:
        /*0058*/ 	.word	index@(_Z8compute1Pi)
        /*005c*/ 	.word	0x00000000


	//----- nvinfo : EIATTR_MIN_STACK_SIZE
	.align		4
.L_15:
        /*0060*/ 	.byte	0x04, 0x12
        /*0062*/ 	.short	(.L_17 - .L_16)
	.align		4
.L_16:
        /*0064*/ 	.word	index@(_Z9calculatePi)
        /*0068*/ 	.word	0x00000000
.L_17:


//--------------------- .nv.compat                --------------------------
	.section	.nv.compat,"",@"SHT_CUDA_COMPAT_INFO"
	.align	4
        /*0000*/ 	.byte	0x02, 0x09, 0x00, 0x00, 0x02, 0x02, 0x01, 0x00, 0x02, 0x05, 0x05, 0x00, 0x03, 0x07, 0x01, 0x01
        /*0010*/ 	.byte	0x02, 0x03, 0x00, 0x00, 0x02, 0x06, 0x01, 0x00, 0x04, 0x0b, 0x08, 0x00, 0x09, 0x00, 0x00, 0x00
        /*0020*/ 	.byte	0x00, 0x00, 0x00, 0x00


//--------------------- .nv.info._Z8compute2Pi    --------------------------
	.section	.nv.info._Z8compute2Pi,"",@"SHT_CUDA_INFO"
	.sectionflags	@""
	.align	4


	//----- nvinfo : EIATTR_CUDA_API_VERSION
	.align		4
        /*0000*/ 	.byte	0x04, 0x37
        /*0002*/ 	.short	(.L_19 - .L_18)
.L_18:
        /*0004*/ 	.word	0x00000082


	//----- nvinfo : EIATTR_KPARAM_INFO
	.align		4
.L_19:
        /*0008*/ 	.byte	0x04, 0x17
        /*000a*/ 	.short	(.L_21 - .L_20)
.L_20:
        /*000c*/ 	.word	0x00000000
        /*0010*/ 	.short	0x0000
        /*0012*/ 	.short	0x0000
        /*0014*/ 	.byte	0x00, 0xf5, 0x21, 0x00


	//----- nvinfo : EIATTR_SPARSE_MMA_MASK
	.align		4
.L_21:
        /*0018*/ 	.byte	0x03, 0x50
        /*001a*/ 	.short	0x0000


	//----- nvinfo : EIATTR_MAXREG_COUNT
	.align		4
        /*001c*/ 	.byte	0x03, 0x1b
        /*001e*/ 	.short	0x00ff


	//----- nvinfo : EIATTR_NUM_BARRIERS
	.align		4
        /*0020*/ 	.byte	0x02, 0x4c
        /*0022*/ 	.byte	0x01
	.zero		1


	//----- nvinfo : EIATTR_MERCURY_ISA_VERSION
	.align		4
        /*0024*/ 	.byte	0x03, 0x5f
        /*0026*/ 	.short	0x0101


	//----- nvinfo : EIATTR_VRC_CTA_INIT_COUNT
	.align		4
        /*0028*/ 	.byte	0x02, 0x4a
	.zero		1
	.zero		1


	//----- nvinfo : EIATTR_EXIT_INSTR_OFFSETS
	.align		4
        /*002c*/ 	.byte	0x04, 0x1c
        /*002e*/ 	.short	(.L_23 - .L_22)


	//   ....[0]....
.L_22:
        /*0030*/ 	.word	0x000000c0


	//----- nvinfo : EIATTR_CBANK_PARAM_SIZE
	.align		4
.L_23:
        /*0034*/ 	.byte	0x03, 0x19
        /*0036*/ 	.short	0x0008


	//----- nvinfo : EIATTR_PARAM_CBANK
	.align		4
        /*0038*/ 	.byte	0x04, 0x0a
        /*003a*/ 	.short	(.L_25 - .L_24)
	.align		4
.L_24:
        /*003c*/ 	.word	index@(.nv.constant0._Z8compute2Pi)
        /*0040*/ 	.short	0x0380
        /*0042*/ 	.short	0x0008


	//----- nvinfo : EIATTR_SW_WAR
	.align		4
.L_25:
        /*0044*/ 	.byte	0x04, 0x36
        /*0046*/ 	.short	(.L_27 - .L_26)
.L_26:
        /*0048*/ 	.word	0x00000008
.L_27:


//--------------------- .nv.info._Z8compute1Pi    --------------------------
	.section	.nv.info._Z8compute1Pi,"",@"SHT_CUDA_INFO"
	.sectionflags	@""
	.align	4


	//----- nvinfo : EIATTR_CUDA_API_VERSION
	.align		4
        /*0000*/ 	.byte	0x04, 0x37
        /*0002*/ 	.short	(.L_29 - .L_28)
.L_28:
        /*0004*/ 	.word	0x00000082


	//----- nvinfo : EIATTR_KPARAM_INFO
	.align		4
.L_29:
        /*0008*/ 	.byte	0x04, 0x17
        /*000a*/ 	.short	(.L_31 - .L_30)
.L_30:
        /*000c*/ 	.word	0x00000000
        /*0010*/ 	.short	0x0000
        /*0012*/ 	.short	0x0000
        /*0014*/ 	.byte	0x00, 0xf5, 0x21, 0x00


	//----- nvinfo : EIATTR_SPARSE_MMA_MASK
	.align		4
.L_31:
        /*0018*/ 	.byte	0x03, 0x50
        /*001a*/ 	.short	0x0000


	//----- nvinfo : EIATTR_MAXREG_COUNT
	.align		4
        /*001c*/ 	.byte	0x03, 0x1b
        /*001e*/ 	.short	0x00ff


	//----- nvinfo : EIATTR_NUM_BARRIERS
	.align		4
        /*0020*/ 	.byte	0x02, 0x4c
        /*0022*/ 	.byte	0x01
	.zero		1


	//----- nvinfo : EIATTR_MERCURY_ISA_VERSION
	.align		4
        /*0024*/ 	.byte	0x03, 0x5f
        /*0026*/ 	.short	0x0101


	//----- nvinfo : EIATTR_VRC_CTA_INIT_COUNT
	.align		4
        /*0028*/ 	.byte	0x02, 0x4a
	.zero		1
	.zero		1


	//----- nvinfo : EIATTR_EXIT_INSTR_OFFSETS
	.align		4
        /*002c*/ 	.byte	0x04, 0x1c
        /*002e*/ 	.short	(.L_33 - .L_32)


	//   ....[0]....
.L_32:
        /*0030*/ 	.word	0x000000c0


	//----- nvinfo : EIATTR_CBANK_PARAM_SIZE
	.align		4
.L_33:
        /*0034*/ 	.byte	0x03, 0x19
        /*0036*/ 	.short	0x0008


	//----- nvinfo : EIATTR_PARAM_CBANK
	.align		4
        /*0038*/ 	.byte	0x04, 0x0a
        /*003a*/ 	.short	(.L_35 - .L_34)
	.align		4
.L_34:
        /*003c*/ 	.word	index@(.nv.constant0._Z8compute1Pi)
        /*0040*/ 	.short	0x0380
        /*0042*/ 	.short	0x0008


	//----- nvinfo : EIATTR_SW_WAR
	.align		4
.L_35:
        /*0044*/ 	.byte	0x04, 0x36
        /*0046*/ 	.short	(.L_37 - .L_36)
.L_36:
        /*0048*/ 	.word	0x00000008
.L_37:


//--------------------- .nv.info._Z9calculatePi   --------------------------
	.section	.nv.info._Z9calculatePi,"",@"SHT_CUDA_INFO"
	.sectionflags	@""
	.align	4


	//----- nvinfo : EIATTR_CUDA_API_VERSION
	.align		4
        /*0000*/ 	.byte	0x04, 0x37
        /*0002*/ 	.short	(.L_39 - .L_38)
.L_38:
        /*0004*/ 	.word	0x00000082


	//----- nvinfo : EIATTR_KPARAM_INFO
	.align		4
.L_39:
        /*0008*/ 	.byte	0x04, 0x17
        /*000a*/ 	.short	(.L_41 - .L_40)
.L_40:
        /*000c*/ 	.word	0x00000000
        /*0010*/ 	.short	0x0000
        /*0012*/ 	.short	0x0000
        /*0014*/ 	.byte	0x00, 0xf5, 0x21, 0x00


	//----- nvinfo : EIATTR_SPARSE_MMA_MASK
	.align		4
.L_41:
        /*0018*/ 	.byte	0x03, 0x50
        /*001a*/ 	.short	0x0000


	//----- nvinfo : EIATTR_MAXREG_COUNT
	.align		4
        /*001c*/ 	.byte	0x03, 0x1b
        /*001e*/ 	.short	0x00ff


	//----- nvinfo : EIATTR_NUM_BARRIERS
	.align		4
        /*0020*/ 	.byte	0x02, 0x4c
        /*0022*/ 	.byte	0x01
	.zero		1


	//----- nvinfo : EIATTR_MERCURY_ISA_VERSION
	.align		4
        /*0024*/ 	.byte	0x03, 0x5f
        /*0026*/ 	.short	0x0101


	//----- nvinfo : EIATTR_VRC_CTA_INIT_COUNT
	.align		4
        /*0028*/ 	.byte	0x02, 0x4a
	.zero		1
	.zero		1


	//----- nvinfo : EIATTR_EXIT_INSTR_OFFSETS
	.align		4
        /*002c*/ 	.byte	0x04, 0x1c
        /*002e*/ 	.short	(.L_43 - .L_42)


	//   ....[0]....
.L_42:
        /*0030*/ 	.word	0x000000c0


	//----- nvinfo : EIATTR_CBANK_PARAM_SIZE
	.align		4
.L_43:
        /*0034*/ 	.byte	0x03, 0x19
        /*0036*/ 	.short	0x0008


	//----- nvinfo : EIATTR_PARAM_CBANK
	.align		4
        /*0038*/ 	.byte	0x04, 0x0a
        /*003a*/ 	.short	(.L_45 - .L_44)
	.align		4
.L_44:
        /*003c*/ 	.word	index@(.nv.constant0._Z9calculatePi)
        /*0040*/ 	.short	0x0380
        /*0042*/ 	.short	0x0008


	//----- nvinfo : EIATTR_SW_WAR
	.align		4
.L_45:
        /*0044*/ 	.byte	0x04, 0x36
        /*0046*/ 	.short	(.L_47 - .L_46)
.L_46:
        /*0048*/ 	.word	0x00000008
.L_47:


//--------------------- .nv.callgraph             --------------------------
	.section	.nv.callgraph,"",@"SHT_CUDA_CALLGRAPH"
	.align	4
	.sectionentsize	8
	.align		4
        /*0000*/ 	.word	0x00000000
	.align		4
        /*0004*/ 	.word	0xffffffff
	.align		4
        /*0008*/ 	.word	0x00000000
	.align		4
        /*000c*/ 	.word	0xfffffffe
	.align		4
        /*0010*/ 	.word	0x00000000
	.align		4
        /*0014*/ 	.word	0xfffffffd
	.align		4
        /*0018*/ 	.word	0x00000000
	.align		4
        /*001c*/ 	.word	0xfffffffc


//--------------------- .text._Z8compute2Pi       --------------------------
	.section	.text._Z8compute2Pi,"ax",@progbits
	.align	128
        .global         _Z8compute2Pi
        .type           _Z8compute2Pi,@function
        .size           _Z8compute2Pi,(.L_x_3 - _Z8compute2Pi)
        .other          _Z8compute2Pi,@"STO_CUDA_ENTRY STV_DEFAULT"
_Z8compute2Pi:
.text._Z8compute2Pi:
[----:B------:R-:W-:Y:S01]  /*0000*/  LDC R1, c[0x0][0x37c] ;  /* 0x0000df00ff017b82 */ /* 0x000fe20000000800 */
[----:B------:R-:W0:Y:S07]  /*0010*/  S2R R0, SR_TID.X ;  /* 0x0000000000007919 */ /* 0x000e2e0000002100 */
[----:B------:R-:W0:Y:S01]  /*0020*/  S2UR UR6, SR_CTAID.X ;  /* 0x00000000000679c3 */ /* 0x000e220000002500 */
[----:B------:R-:W1:Y:S07]  /*0030*/  LDCU.64 UR4, c[0x0][0x358] ;  /* 0x00006b00ff0477ac */ /* 0x000e6e0008000a00 */
[----:B------:R-:W0:Y:S08]  /*0040*/  LDC R5, c[0x0][0x360] ;  /* 0x0000d800ff057b82 */ /* 0x000e300000000800 */
[----:B------:R-:W2:Y:S01]  /*0050*/  LDC.64 R2, c[0x0][0x380] ;  /* 0x0000e000ff027b82 */ /* 0x000ea20000000a00 */
[----:B0-----:R-:W-:-:S04]  /*0060*/  IMAD R5, R5, UR6, R0 ;  /* 0x0000000605057c24 */ /* 0x001fc8000f8e0200 */
[----:B--2---:R-:W-:-:S05]  /*0070*/  IMAD.WIDE R2, R5, 0x4, R2 ;  /* 0x0000000405027825 */ /* 0x004fca00078e0202 */
[----:B-1----:R-:W2:Y:S02]  /*0080*/  LDG.E R0, desc[UR4][R2.64] ;  /* 0x0000000402007981 */ /* 0x002ea4000c1e1900 */
[----:B--2---:R-:W-:-:S05]  /*0090*/  IMAD R5, R0, 0xa, RZ ;  /* 0x0000000a00057824 */ /* 0x004fca00078e02ff */
[----:B------:R-:W-:Y:S01]  /*00a0*/  STG.E desc[UR4][R2.64], R5 ;  /* 0x0000000502007986 */ /* 0x000fe2000c101904 */
[----:B------:R-:W-:Y:S06]  /*00b0*/  BAR.SYNC.DEFER_BLOCKING 0x0 ;  /* 0x0000000000007b1d */ /* 0x000fec0000010000 */
[----:B------:R-:W-:Y:S05]  /*00c0*/  EXIT ;  /* 0x000000000000794d */ /* 0x000fea0003800000 */
.L_x_0:
[----:B------:R-:W-:-:S00]  /*00d0*/  BRA `(.L_x_0) ;  /* 0xfffffffc00fc7947 */ /* 0x000fc0000383ffff */
[----:B------:R-:W-:-:S00]  /*00e0*/  NOP ;  /* 0x0000000000007918 */ /* 0x000fc00000000000 */
        /* <DEDUP_REMOVED lines=9> */
.L_x_3:


//--------------------- .text._Z8compute1Pi       --------------------------
	.section	.text._Z8compute1Pi,"ax",@progbits
	.align	128
        .global         _Z8compute1Pi
        .type           _Z8compute1Pi,@function
        .size           _Z8compute1Pi,(.L_x_4 - _Z8compute1Pi)
        .other          _Z8compute1Pi,@"STO_CUDA_ENTRY STV_DEFAULT"
_Z8compute1Pi:
.text._Z8compute1Pi:
        /* <DEDUP_REMOVED lines=9> */
[----:B--2---:R-:W-:-:S05]  /*0090*/  SHF.L.U32 R5, R0, 0x1, RZ ;  /* 0x0000000100057819 */ /* 0x004fca00000006ff */
[----:B------:R-:W-:Y:S01]  /*00a0*/  STG.E desc[UR4][R2.64], R5 ;  /* 0x0000000502007986 */ /* 0x000fe2000c101904 */
[----:B------:R-:W-:Y:S06]  /*00b0*/  BAR.SYNC.DEFER_BLOCKING 0x0 ;  /* 0x0000000000007b1d */ /* 0x000fec0000010000 */
[----:B------:R-:W-:Y:S05]  /*00c0*/  EXIT ;  /* 0x000000000000794d */ /* 0x000fea0003800000 */
.L_x_1:
        /* <DEDUP_REMOVED lines=11> */
.L_x_4:


//--------------------- .text._Z9calculatePi      --------------------------
	.section	.text._Z9calculatePi,"ax",@progbits
	.align	128
        .global         _Z9calculatePi
        .type           _Z9calculatePi,@function
        .size           _Z9calculatePi,(.L_x_5 - _Z9calculatePi)
        .other          _Z9calculatePi,@"STO_CUDA_ENTRY STV_DEFAULT"
_Z9calculatePi:
.text._Z9calculatePi:
        /* <DEDUP_REMOVED lines=13> */
.L_x_2:
        /* <DEDUP_REMOVED lines=11> */
.L_x_5:


//--------------------- .nv.shared.reserved.0     --------------------------
	.section	.nv.shared.reserved.0,"aw",@nobits
	.weak		__nv_reservedSMEM_offset_0_alias
	.size		__nv_reservedSMEM_offset_0_alias, 0, 64
	.other		__nv_reservedSMEM_offset_0_alias,@"STO_CUDA_RESERVED_SHARED STV_DEFAULT"
__nv_reservedSMEM_offset_0_alias:
	.zero		0
	.zero		64


//--------------------- .nv.constant0._Z8compute2Pi --------------------------
	.section	.nv.constant0._Z8compute2Pi,"a",@progbits
	.sectionflags	@""
	.align	4
.nv.constant0._Z8compute2Pi:
	.zero		904


//--------------------- .nv.constant0._Z8compute1Pi --------------------------
	.section	.nv.constant0._Z8compute1Pi,"a",@progbits
	.sectionflags	@""
	.align	4
.nv.constant0._Z8compute1Pi:
	.zero		904


//--------------------- .nv.constant0._Z9calculatePi --------------------------
	.section	.nv.constant0._Z9calculatePi,"a",@progbits
	.sectionflags	@""
	.align	4
.nv.constant0._Z9calculatePi:
	.zero		904


//--------------------- SYMBOLS --------------------------

	.type		.nv.reservedSmem.offset0,@object
	.size		.nv.reservedSmem.offset0,0x4
